//
// Generated by NVIDIA NVVM Compiler
//
// Compiler Build ID: CL-36424714
// Cuda compilation tools, release 13.0, V13.0.88
// Based on NVVM 20.0.0
//

.version 9.0
.target sm_100
.address_size 64

	// .globl	_Z12mandelKernelPiddddiiii

.visible .entry _Z12mandelKernelPiddddiiii(
	.param .u64 .ptr .align 1 _Z12mandelKernelPiddddiiii_param_0,
	.param .f64 _Z12mandelKernelPiddddiiii_param_1,
	.param .f64 _Z12mandelKernelPiddddiiii_param_2,
	.param .f64 _Z12mandelKernelPiddddiiii_param_3,
	.param .f64 _Z12mandelKernelPiddddiiii_param_4,
	.param .u32 _Z12mandelKernelPiddddiiii_param_5,
	.param .u32 _Z12mandelKernelPiddddiiii_param_6,
	.param .u32 _Z12mandelKernelPiddddiiii_param_7,
	.param .u32 _Z12mandelKernelPiddddiiii_param_8
)
{
	.reg .pred 	%p<7>;
	.reg .b32 	%r<22>;
	.reg .b32 	%f<14>;
	.reg .b64 	%rd<5>;
	.reg .b64 	%fd<9>;

	ld.param.u64 	%rd1, [_Z12mandelKernelPiddddiiii_param_0];
	ld.param.f64 	%fd1, [_Z12mandelKernelPiddddiiii_param_1];
	ld.param.f64 	%fd2, [_Z12mandelKernelPiddddiiii_param_2];
	ld.param.f64 	%fd3, [_Z12mandelKernelPiddddiiii_param_3];
	ld.param.f64 	%fd4, [_Z12mandelKernelPiddddiiii_param_4];
	ld.param.u32 	%r6, [_Z12mandelKernelPiddddiiii_param_5];
	ld.param.u32 	%r8, [_Z12mandelKernelPiddddiiii_param_6];
	ld.param.u32 	%r7, [_Z12mandelKernelPiddddiiii_param_8];
	mov.u32 	%r10, %ctaid.x;
	mov.u32 	%r11, %ntid.x;
	mov.u32 	%r12, %tid.x;
	mad.lo.s32 	%r1, %r10, %r11, %r12;
	mov.u32 	%r13, %ctaid.y;
	mov.u32 	%r14, %ntid.y;
	mov.u32 	%r15, %tid.y;
	mad.lo.s32 	%r16, %r13, %r14, %r15;
	setp.ge.s32 	%p1, %r1, %r6;
	setp.ge.s32 	%p2, %r16, %r8;
	or.pred  	%p3, %p1, %p2;
	@%p3 bra 	$L__BB0_6;
	cvt.rn.f64.s32 	%fd5, %r1;
	fma.rn.f64 	%fd6, %fd3, %fd5, %fd1;
	cvt.rn.f32.f64 	%f1, %fd6;
	cvt.rn.f64.u32 	%fd7, %r16;
	fma.rn.f64 	%fd8, %fd4, %fd7, %fd2;
	cvt.rn.f32.f64 	%f2, %fd8;
	setp.lt.s32 	%p4, %r7, 1;
	mov.b32 	%r21, 0;
	@%p4 bra 	$L__BB0_5;
	mov.b32 	%r20, 0;
	mov.f32 	%f12, %f2;
	mov.f32 	%f13, %f1;
$L__BB0_3:
	mul.f32 	%f5, %f13, %f13;
	mul.f32 	%f6, %f12, %f12;
	add.f32 	%f9, %f5, %f6;
	setp.gt.f32 	%p5, %f9, 0f40800000;
	mov.u32 	%r21, %r20;
	@%p5 bra 	$L__BB0_5;
	sub.f32 	%f10, %f5, %f6;
	add.f32 	%f11, %f13, %f13;
	add.f32 	%f13, %f10, %f1;
	fma.rn.f32 	%f12, %f11, %f12, %f2;
	add.s32 	%r20, %r20, 1;
	setp.ne.s32 	%p6, %r20, %r7;
	mov.u32 	%r21, %r7;
	@%p6 bra 	$L__BB0_3;
$L__BB0_5:
	mad.lo.s32 	%r19, %r6, %r16, %r1;
	cvta.to.global.u64 	%rd2, %rd1;
	mul.wide.s32 	%rd3, %r19, 4;
	add.s64 	%rd4, %rd2, %rd3;
	st.global.u32 	[%rd4], %r21;
$L__BB0_6:
	ret;

}


// ===== COMPILED SASS (sm_100) =====

	.target	sm_100

	.elftype	@"ET_EXEC"


//--------------------- .note.nv.tkinfo           --------------------------
	.section	.note.nv.tkinfo,"",@"SHT_NOTE"
	.sectionflags	@"SHF_NOTE_NV_TKINFO"
	.tkinfo
        /*0018*/ 	.word	0x00000002
        /*0030*/ 	.string	""
        /*0030*/ 	.string	"ptxas"
        /*0030*/ 	.string	"Cuda compilation tools, release 13.0, V13.0.88"
        /*0030*/ 	.string	"Build cuda_13.0.r13.0/compiler.36424714_0"
        /*0030*/ 	.string	"-arch sm_100 -m 64 "



//--------------------- .note.nv.cuinfo           --------------------------
	.section	.note.nv.cuinfo,"",@"SHT_NOTE"
	.sectionflags	@"SHF_NOTE_NV_CUINFO"
        /*0018*/ 	.short	0x0002
        /*001a*/ 	.short	0x0064
        /*001c*/ 	.short	0x0082
	.zero		2


//--------------------- .nv.info                  --------------------------
	.section	.nv.info,"",@"SHT_CUDA_INFO"
	.align	4


	//----- nvinfo : EIATTR_REGCOUNT
	.align		4
        /*0000*/ 	.byte	0x04, 0x2f
        /*0002*/ 	.short	(.L_1 - .L_0)
	.align		4
.L_0:
        /*0004*/ 	.word	index@(_Z12mandelKernelPiddddiiii)
        /*0008*/ 	.word	0x0000000e


	//----- nvinfo : EIATTR_FRAME_SIZE
	.align		4
.L_1:
        /*000c*/ 	.byte	0x04, 0x11
        /*000e*/ 	.short	(.L_3 - .L_2)
	.align		4
.L_2:
        /*0010*/ 	.word	index@(_Z12mandelKernelPiddddiiii)
        /*0014*/ 	.word	0x00000000


	//----- nvinfo : EIATTR_MIN_STACK_SIZE
	.align		4
.L_3:
        /*0018*/ 	.byte	0x04, 0x12
        /*001a*/ 	.short	(.L_5 - .L_4)
	.align		4
.L_4:
        /*001c*/ 	.word	index@(_Z12mandelKernelPiddddiiii)
        /*0020*/ 	.word	0x00000000
.L_5:


//--------------------- .nv.compat                --------------------------
	.section	.nv.compat,"",@"SHT_CUDA_COMPAT_INFO"
	.align	4
        /*0000*/ 	.byte	0x02, 0x09, 0x00, 0x00, 0x02, 0x02, 0x01, 0x00, 0x02, 0x05, 0x05, 0x00, 0x03, 0x07, 0x01, 0x01
        /*0010*/ 	.byte	0x02, 0x03, 0x00, 0x00, 0x02, 0x06, 0x01, 0x00, 0x04, 0x0b, 0x08, 0x00, 0x01, 0x00, 0x00, 0x00
        /*0020*/ 	.byte	0x00, 0x00, 0x00, 0x00


//--------------------- .nv.info._Z12mandelKernelPiddddiiii --------------------------
	.section	.nv.info._Z12mandelKernelPiddddiiii,"",@"SHT_CUDA_INFO"
	.sectionflags	@""
	.align	4


	//----- nvinfo : EIATTR_CUDA_API_VERSION
	.align		4
        /*0000*/ 	.byte	0x04, 0x37
        /*0002*/ 	.short	(.L_7 - .L_6)
.L_6:
        /*0004*/ 	.word	0x00000082


	//----- nvinfo : EIATTR_KPARAM_INFO
	.align		4
.L_7:
        /*0008*/ 	.byte	0x04, 0x17
        /*000a*/ 	.short	(.L_9 - .L_8)
.L_8:
        /*000c*/ 	.word	0x00000000
        /*0010*/ 	.short	0x0008
        /*0012*/ 	.short	0x0034
        /*0014*/ 	.byte	0x00, 0xf0, 0x11, 0x00


	//----- nvinfo : EIATTR_KPARAM_INFO
	.align		4
.L_9:
        /*0018*/ 	.byte	0x04, 0x17
        /*001a*/ 	.short	(.L_11 - .L_10)
.L_10:
        /*001c*/ 	.word	0x00000000
        /*0020*/ 	.short	0x0007
        /*0022*/ 	.short	0x0030
        /*0024*/ 	.byte	0x00, 0xf0, 0x11, 0x00


	//----- nvinfo : EIATTR_KPARAM_INFO
	.align		4
.L_11:
        /*0028*/ 	.byte	0x04, 0x17
        /*002a*/ 	.short	(.L_13 - .L_12)
.L_12:
        /*002c*/ 	.word	0x00000000
        /*0030*/ 	.short	0x0006
        /*0032*/ 	.short	0x002c
        /*0034*/ 	.byte	0x00, 0xf0, 0x11, 0x00


	//----- nvinfo : EIATTR_KPARAM_INFO
	.align		4
.L_13:
        /*0038*/ 	.byte	0x04, 0x17
        /*003a*/ 	.short	(.L_15 - .L_14)
.L_14:
        /*003c*/ 	.word	0x00000000
        /*0040*/ 	.short	0x0005
        /*0042*/ 	.short	0x0028
        /*0044*/ 	.byte	0x00, 0xf0, 0x11, 0x00


	//----- nvinfo : EIATTR_KPARAM_INFO
	.align		4
.L_15:
        /*0048*/ 	.byte	0x04, 0x17
        /*004a*/ 	.short	(.L_17 - .L_16)
.L_16:
        /*004c*/ 	.word	0x00000000
        /*0050*/ 	.short	0x0004
        /*0052*/ 	.short	0x0020
        /*0054*/ 	.byte	0x00, 0xf0, 0x21, 0x00


	//----- nvinfo : EIATTR_KPARAM_INFO
	.align		4
.L_17:
        /*0058*/ 	.byte	0x04, 0x17
        /*005a*/ 	.short	(.L_19 - .L_18)
.L_18:
        /*005c*/ 	.word	0x00000000
        /*0060*/ 	.short	0x0003
        /*0062*/ 	.short	0x0018
        /*0064*/ 	.byte	0x00, 0xf0, 0x21, 0x00


	//----- nvinfo : EIATTR_KPARAM_INFO
	.align		4
.L_19:
        /*0068*/ 	.byte	0x04, 0x17
        /*006a*/ 	.short	(.L_21 - .L_20)
.L_20:
        /*006c*/ 	.word	0x00000000
        /*0070*/ 	.short	0x0002
        /*0072*/ 	.short	0x0010
        /*0074*/ 	.byte	0x00, 0xf0, 0x21, 0x00


	//----- nvinfo : EIATTR_KPARAM_INFO
	.align		4
.L_21:
        /*0078*/ 	.byte	0x04, 0x17
        /*007a*/ 	.short	(.L_23 - .L_22)
.L_22:
        /*007c*/ 	.word	0x00000000
        /*0080*/ 	.short	0x0001
        /*0082*/ 	.short	0x0008
        /*0084*/ 	.byte	0x00, 0xf0, 0x21, 0x00


	//----- nvinfo : EIATTR_KPARAM_INFO
	.align		4
.L_23:
        /*0088*/ 	.byte	0x04, 0x17
        /*008a*/ 	.short	(.L_25 - .L_24)
.L_24:
        /*008c*/ 	.word	0x00000000
        /*0090*/ 	.short	0x0000
        /*0092*/ 	.short	0x0000
        /*0094*/ 	.byte	0x00, 0xf5, 0x21, 0x00


	//----- nvinfo : EIATTR_SPARSE_MMA_MASK
	.align		4
.L_25:
        /*0098*/ 	.byte	0x03, 0x50
        /*009a*/ 	.short	0x0000


	//----- nvinfo : EIATTR_MAXREG_COUNT
	.align		4
        /*009c*/ 	.byte	0x03, 0x1b
        /*009e*/ 	.short	0x00ff


	//----- nvinfo : EIATTR_MERCURY_ISA_VERSION
	.align		4
        /*00a0*/ 	.byte	0x03, 0x5f
        /*00a2*/ 	.short	0x0101


	//----- nvinfo : EIATTR_VRC_CTA_INIT_COUNT
	.align		4
        /*00a4*/ 	.byte	0x02, 0x4a
	.zero		1
	.zero		1


	//----- nvinfo : EIATTR_EXIT_INSTR_OFFSETS
	.align		4
        /*00a8*/ 	.byte	0x04, 0x1c
        /*00aa*/ 	.short	(.L_27 - .L_26)


	//   ....[0]....
.L_26:
        /*00ac*/ 	.word	0x000000c0


	//   ....[1]....
        /*00b0*/ 	.word	0x00000340


	//----- nvinfo : EIATTR_CRS_STACK_SIZE
	.align		4
.L_27:
        /*00b4*/ 	.byte	0x04, 0x1e
        /*00b6*/ 	.short	(.L_29 - .L_28)
.L_28:
        /*00b8*/ 	.word	0x00000000


	//----- nvinfo : EIATTR_CBANK_PARAM_SIZE
	.align		4
.L_29:
        /*00bc*/ 	.byte	0x03, 0x19
        /*00be*/ 	.short	0x0038


	//----- nvinfo : EIATTR_PARAM_CBANK
	.align		4
        /*00c0*/ 	.byte	0x04, 0x0a
        /*00c2*/ 	.short	(.L_31 - .L_30)
	.align		4
.L_30:
        /*00c4*/ 	.word	index@(.nv.constant0._Z12mandelKernelPiddddiiii)
        /*00c8*/ 	.short	0x0380
        /*00ca*/ 	.short	0x0038


	//----- nvinfo : EIATTR_SW_WAR
	.align		4
.L_31:
        /*00cc*/ 	.byte	0x04, 0x36
        /*00ce*/ 	.short	(.L_33 - .L_32)
.L_32:
        /*00d0*/ 	.word	0x00000008
.L_33:


//--------------------- .nv.callgraph             --------------------------
	.section	.nv.callgraph,"",@"SHT_CUDA_CALLGRAPH"
	.align	4
	.sectionentsize	8
	.align		4
        /*0000*/ 	.word	0x00000000
	.align		4
        /*0004*/ 	.word	0xffffffff
	.align		4
        /*0008*/ 	.word	0x00000000
	.align		4
        /*000c*/ 	.word	0xfffffffe
	.align		4
        /*0010*/ 	.word	0x00000000
	.align		4
        /*0014*/ 	.word	0xfffffffd
	.align		4
        /*0018*/ 	.word	0x00000000
	.align		4
        /*001c*/ 	.word	0xfffffffc


//--------------------- .text._Z12mandelKernelPiddddiiii --------------------------
	.section	.text._Z12mandelKernelPiddddiiii,"ax",@progbits
	.align	128
        .global         _Z12mandelKernelPiddddiiii
        .type           _Z12mandelKernelPiddddiiii,@function
        .size           _Z12mandelKernelPiddddiiii,(.L_x_4 - _Z12mandelKernelPiddddiiii)
        .other          _Z12mandelKernelPiddddiiii,@"STO_CUDA_ENTRY STV_DEFAULT"
_Z12mandelKernelPiddddiiii:
.text._Z12mandelKernelPiddddiiii:
[----:B------:R-:W-:Y:S01]  /*0000*/  LDC R1, c[0x0][0x37c] ;  /* 0x0000df00ff017b82 */ /* 0x000fe20000000800 */
[----:B------:R-:W0:Y:S07]  /*0010*/  S2R R2, SR_TID.Y ;  /* 0x0000000000027919 */ /* 0x000e2e0000002200 */
[----:B------:R-:W1:Y:S01]  /*0020*/  LDC R0, c[0x0][0x360] ;  /* 0x0000d800ff007b82 */ /* 0x000e620000000800 */
[----:B------:R-:W2:Y:S01]  /*0030*/  LDCU.64 UR6, c[0x0][0x3a8] ;  /* 0x00007500ff0677ac */ /* 0x000ea20008000a00 */
[----:B------:R-:W1:Y:S06]  /*0040*/  S2R R3, SR_TID.X ;  /* 0x0000000000037919 */ /* 0x000e6c0000002100 */
[----:B------:R-:W0:Y:S08]  /*0050*/  S2UR UR5, SR_CTAID.Y ;  /* 0x00000000000579c3 */ /* 0x000e300000002600 */
[----:B------:R-:W0:Y:S08]  /*0060*/  LDC R11, c[0x0][0x364] ;  /* 0x0000d900ff0b7b82 */ /* 0x000e300000000800 */
[----:B------:R-:W1:Y:S01]  /*0070*/  S2UR UR4, SR_CTAID.X ;  /* 0x00000000000479c3 */ /* 0x000e620000002500 */
[----:B0-----:R-:W-:-:S05]  /*0080*/  IMAD R11, R11, UR5, R2 ;  /* 0x000000050b0b7c24 */ /* 0x001fca000f8e0202 */
[----:B--2---:R-:W-:Y:S01]  /*0090*/  ISETP.GE.AND P0, PT, R11, UR7, PT ;  /* 0x000000070b007c0c */ /* 0x004fe2000bf06270 */
[----:B-1----:R-:W-:-:S05]  /*00a0*/  IMAD R0, R0, UR4, R3 ;  /* 0x0000000400007c24 */ /* 0x002fca000f8e0203 */
[----:B------:R-:W-:-:S13]  /*00b0*/  ISETP.GE.OR P0, PT, R0, UR6, P0 ;  /* 0x0000000600007c0c */ /* 0x000fda0008706670 */
[----:B------:R-:W-:Y:S05]  /*00c0*/  @P0 EXIT ;  /* 0x000000000000094d */ /* 0x000fea0003800000 */
[----:B------:R-:W0:Y:S01]  /*00d0*/  LDCU UR6, c[0x0][0x3b4] ;  /* 0x00007680ff0677ac */ /* 0x000e220008000800 */
[----:B------:R-:W1:Y:S01]  /*00e0*/  LDC.64 R8, c[0x0][0x3a0] ;  /* 0x0000e800ff087b82 */ /* 0x000e620000000a00 */
[----:B------:R-:W1:Y:S01]  /*00f0*/  I2F.F64.U32 R4, R11 ;  /* 0x0000000b00047312 */ /* 0x000e620000201800 */
[----:B------:R-:W1:Y:S01]  /*0100*/  LDCU.128 UR8, c[0x0][0x390] ;  /* 0x00007200ff0877ac */ /* 0x000e620008000c00 */
[----:B------:R-:W2:Y:S05]  /*0110*/  LDCU.64 UR4, c[0x0][0x358] ;  /* 0x00006b00ff0477ac */ /* 0x000eaa0008000a00 */
[----:B------:R-:W3:Y:S01]  /*0120*/  LDC.64 R6, c[0x0][0x388] ;  /* 0x0000e200ff067b82 */ /* 0x000ee20000000a00 */
[----:B------:R-:W3:Y:S01]  /*0130*/  I2F.F64 R2, R0 ;  /* 0x0000000000027312 */ /* 0x000ee20000201c00 */
[----:B0-----:R-:W-:Y:S01]  /*0140*/  UISETP.GE.AND UP0, UPT, UR6, 0x1, UPT ;  /* 0x000000010600788c */ /* 0x001fe2000bf06270 */
[----:B-1----:R-:W-:-:S02]  /*0150*/  DFMA R4, R4, R8, UR8 ;  /* 0x0000000804047e2b */ /* 0x002fc40008000008 */
[----:B---3--:R-:W-:Y:S01]  /*0160*/  DFMA R2, R2, UR10, R6 ;  /* 0x0000000a02027c2b */ /* 0x008fe20008000006 */
[----:B------:R-:W-:-:S05]  /*0170*/  MOV R7, RZ ;  /* 0x000000ff00077202 */ /* 0x000fca0000000f00 */
[----:B--2---:R-:W-:Y:S05]  /*0180*/  BRA.U !UP0, `(.L_x_0) ;  /* 0x0000000108587547 */ /* 0x004fea000b800000 */
[----:B------:R-:W0:Y:S01]  /*0190*/  F2F.F32.F64 R4, R4 ;  /* 0x0000000400047310 */ /* 0x000e220000301000 */
[----:B------:R-:W-:Y:S01]  /*01a0*/  BSSY.RECONVERGENT B0, `(.L_x_0) ;  /* 0x0000014000007945 */ /* 0x000fe20003800200 */
[----:B------:R-:W-:Y:S01]  /*01b0*/  MOV R7, RZ ;  /* 0x000000ff00077202 */ /* 0x000fe20000000f00 */
[----:B------:R-:W1:Y:S01]  /*01c0*/  LDCU UR6, c[0x0][0x3b4] ;  /* 0x00007680ff0677ac */ /* 0x000e620008000800 */
[----:B------:R-:W2:Y:S04]  /*01d0*/  LDCU UR7, c[0x0][0x3b4] ;  /* 0x00007680ff0777ac */ /* 0x000ea80008000800 */
[----:B------:R-:W3:Y:S01]  /*01e0*/  F2F.F32.F64 R2, R2 ;  /* 0x0000000200027310 */ /* 0x000ee20000301000 */
[----:B0-----:R-:W-:Y:S02]  /*01f0*/  MOV R9, R4 ;  /* 0x0000000400097202 */ /* 0x001fe40000000f00 */
[----:B-123--:R-:W-:-:S07]  /*0200*/  MOV R6, R2 ;  /* 0x0000000200067202 */ /* 0x00efce0000000f00 */
.L_x_2:
[----:B------:R-:W-:Y:S01]  /*0210*/  FMUL R3, R6, R6 ;  /* 0x0000000606037220 */ /* 0x000fe20000400000 */
[----:B------:R-:W-:-:S04]  /*0220*/  FMUL R8, R9, R9 ;  /* 0x0000000909087220 */ /* 0x000fc80000400000 */
[----:B------:R-:W-:-:S05]  /*0230*/  FADD R5, R3, R8 ;  /* 0x0000000803057221 */ /* 0x000fca0000000000 */
[----:B------:R-:W-:-:S13]  /*0240*/  FSETP.GT.AND P0, PT, R5, 4, PT ;  /* 0x408000000500780b */ /* 0x000fda0003f04000 */
[----:B------:R-:W-:Y:S05]  /*0250*/  @P0 BRA `(.L_x_1) ;  /* 0x0000000000200947 */ /* 0x000fea0003800000 */
[----:B------:R-:W-:Y:S01]  /*0260*/  IADD3 R7, PT, PT, R7, 0x1, RZ ;  /* 0x0000000107077810 */ /* 0x000fe20007ffe0ff */
[----:B------:R-:W-:Y:S01]  /*0270*/  FADD R5, R6, R6 ;  /* 0x0000000606057221 */ /* 0x000fe20000000000 */
[----:B------:R-:W-:Y:S02]  /*0280*/  FADD R3, R3, -R8 ;  /* 0x8000000803037221 */ /* 0x000fe40000000000 */
[----:B------:R-:W-:Y:S01]  /*0290*/  ISETP.NE.AND P0, PT, R7, UR7, PT ;  /* 0x0000000707007c0c */ /* 0x000fe2000bf05270 */
[----:B------:R-:W-:Y:S01]  /*02a0*/  FFMA R9, R5, R9, R4 ;  /* 0x0000000905097223 */ /* 0x000fe20000000004 */
[----:B------:R-:W-:-:S11]  /*02b0*/  FADD R6, R2, R3 ;  /* 0x0000000302067221 */ /* 0x000fd60000000000 */
[----:B------:R-:W-:Y:S05]  /*02c0*/  @P0 BRA `(.L_x_2) ;  /* 0xfffffffc00d00947 */ /* 0x000fea000383ffff */
[----:B------:R-:W-:-:S07]  /*02d0*/  MOV R7, UR6 ;  /* 0x0000000600077c02 */ /* 0x000fce0008000f00 */
.L_x_1:
[----:B------:R-:W-:Y:S05]  /*02e0*/  BSYNC.RECONVERGENT B0 ;  /* 0x0000000000007941 */ /* 0x000fea0003800200 */
.L_x_0:
[----:B------:R-:W0:Y:S01]  /*02f0*/  LDC.64 R2, c[0x0][0x380] ;  /* 0x0000e000ff027b82 */ /* 0x000e220000000a00 */
[----:B------:R-:W1:Y:S02]  /*0300*/  LDCU UR8, c[0x0][0x3a8] ;  /* 0x00007500ff0877ac */ /* 0x000e640008000800 */
[----:B-1----:R-:W-:-:S04]  /*0310*/  IMAD R11, R11, UR8, R0 ;  /* 0x000000080b0b7c24 */ /* 0x002fc8000f8e0200 */
[----:B0-----:R-:W-:-:S05]  /*0320*/  IMAD.WIDE R2, R11, 0x4, R2 ;  /* 0x000000040b027825 */ /* 0x001fca00078e0202 */
[----:B------:R-:W-:Y:S01]  /*0330*/  STG.E desc[UR4][R2.64], R7 ;  /* 0x0000000702007986 */ /* 0x000fe2000c101904 */
[----:B------:R-:W-:Y:S05]  /*0340*/  EXIT ;  /* 0x000000000000794d */ /* 0x000fea0003800000 */
.L_x_3:
[----:B------:R-:W-:-:S00]  /*0350*/  BRA `(.L_x_3) ;  /* 0xfffffffc00fc7947 */ /* 0x000fc0000383ffff */
[----:B------:R-:W-:-:S00]  /*0360*/  NOP ;  /* 0x0000000000007918 */ /* 0x000fc00000000000 */
        /* <DEDUP_REMOVED lines=9> */
.L_x_4:


//--------------------- .nv.shared.reserved.0     --------------------------
	.section	.nv.shared.reserved.0,"aw",@nobits
	.weak		__nv_reservedSMEM_offset_0_alias
	.size		__nv_reservedSMEM_offset_0_alias, 0, 64
	.other		__nv_reservedSMEM_offset_0_alias,@"STO_CUDA_RESERVED_SHARED STV_DEFAULT"
__nv_reservedSMEM_offset_0_alias:
	.zero		0
	.zero		64


//--------------------- .nv.constant0._Z12mandelKernelPiddddiiii --------------------------
	.section	.nv.constant0._Z12mandelKernelPiddddiiii,"a",@progbits
	.sectionflags	@""
	.align	4
.nv.constant0._Z12mandelKernelPiddddiiii:
	.zero		952


//--------------------- SYMBOLS --------------------------

	.type		.nv.reservedSmem.offset0,@object
	.size		.nv.reservedSmem.offset0,0x4
